	.headerflags	@"EF_CUDA_TEXMODE_UNIFIED EF_CUDA_64BIT_ADDRESS EF_CUDA_ACCELERATORS EF_CUDA_SM90 EF_CUDA_VIRTUAL_SM(EF_CUDA_SM90)"
	.elftype	@"ET_EXEC"


//--------------------- .nv.info                  --------------------------
	.section	.nv.info,"",@"SHT_CUDA_INFO"
	.align	4


	//----- nvinfo : EIATTR_REGCOUNT
	.align		4
        /*0000*/ 	.byte	0x04, 0x2f
        /*0002*/ 	.short	(.L_2 - .L_1)
	.align		4
.L_1:
        /*0004*/ 	.word	index@(triton_poi_fused__to_copy_add_arange_clamp_floor_mul_35)
        /*0008*/ 	.word	0x00000008


	//----- nvinfo : EIATTR_MIN_STACK_SIZE
	.align		4
.L_2:
        /*000c*/ 	.byte	0x04, 0x12
        /*000e*/ 	.short	(.L_4 - .L_3)
	.align		4
.L_3:
        /*0010*/ 	.word	index@(triton_poi_fused__to_copy_add_arange_clamp_floor_mul_35)
        /*0014*/ 	.word	0x00000000


	//----- nvinfo : EIATTR_FRAME_SIZE
	.align		4
.L_4:
        /*0018*/ 	.byte	0x04, 0x11
        /*001a*/ 	.short	(.L_6 - .L_5)
	.align		4
.L_5:
        /*001c*/ 	.word	index@(triton_poi_fused__to_copy_add_arange_clamp_floor_mul_35)
        /*0020*/ 	.word	0x00000000


	//----- nvinfo : EIATTR_MIN_STACK_SIZE
	.align		4
.L_6:
        /*0024*/ 	.byte	0x04, 0x12
        /*0026*/ 	.short	(.L_8 - .L_7)
	.align		4
.L_7:
        /*0028*/ 	.word	index@(triton_poi_fused__to_copy_add_arange_clamp_floor_mul_35)
        /*002c*/ 	.word	0x00000000
.L_8:


//--------------------- .nv.info.triton_poi_fused__to_copy_add_arange_clamp_floor_mul_35 --------------------------
	.section	.nv.info.triton_poi_fused__to_copy_add_arange_clamp_floor_mul_35,"",@"SHT_CUDA_INFO"
	.sectionflags	@""
	.align	4


	//----- nvinfo : EIATTR_CUDA_API_VERSION
	.align		4
        /*0000*/ 	.byte	0x04, 0x37
        /*0002*/ 	.short	(.L_10 - .L_9)
.L_9:
        /*0004*/ 	.word	0x0000007c


	//----- nvinfo : EIATTR_KPARAM_INFO
	.align		4
.L_10:
        /*0008*/ 	.byte	0x04, 0x17
        /*000a*/ 	.short	(.L_12 - .L_11)
.L_11:
        /*000c*/ 	.word	0x00000000
        /*0010*/ 	.short	0x0001
        /*0012*/ 	.short	0x0008
        /*0014*/ 	.byte	0x00, 0xf0, 0x11, 0x00


	//----- nvinfo : EIATTR_KPARAM_INFO
	.align		4
.L_12:
        /*0018*/ 	.byte	0x04, 0x17
        /*001a*/ 	.short	(.L_14 - .L_13)
.L_13:
        /*001c*/ 	.word	0x00000000
        /*0020*/ 	.short	0x0000
        /*0022*/ 	.short	0x0000
        /*0024*/ 	.byte	0x00, 0xf4, 0x21, 0x00


	//----- nvinfo : EIATTR_SPARSE_MMA_MASK
	.align		4
.L_14:
        /*0028*/ 	.byte	0x03, 0x50
        /*002a*/ 	.short	0x0000


	//----- nvinfo : EIATTR_MAXREG_COUNT
	.align		4
        /*002c*/ 	.byte	0x03, 0x1b
        /*002e*/ 	.short	0x00ff


	//----- nvinfo : EIATTR_EXIT_INSTR_OFFSETS
	.align		4
        /*0030*/ 	.byte	0x04, 0x1c
        /*0032*/ 	.short	(.L_16 - .L_15)


	//   ....[0]....
.L_15:
        /*0034*/ 	.word	0x000000f0


	//   ....[1]....
        /*0038*/ 	.word	0x00000130


	//----- nvinfo : EIATTR_REQNTID
	.align		4
.L_16:
        /*003c*/ 	.byte	0x04, 0x10
        /*003e*/ 	.short	(.L_18 - .L_17)
.L_17:
        /*0040*/ 	.word	0x00000020
        /*0044*/ 	.word	0x00000001
        /*0048*/ 	.word	0x00000001


	//----- nvinfo : EIATTR_CBANK_PARAM_SIZE
	.align		4
.L_18:
        /*004c*/ 	.byte	0x03, 0x19
        /*004e*/ 	.short	0x000c


	//----- nvinfo : EIATTR_PARAM_CBANK
	.align		4
        /*0050*/ 	.byte	0x04, 0x0a
        /*0052*/ 	.short	(.L_20 - .L_19)
	.align		4
.L_19:
        /*0054*/ 	.word	index@(.nv.constant0.triton_poi_fused__to_copy_add_arange_clamp_floor_mul_35)
        /*0058*/ 	.short	0x0210
        /*005a*/ 	.short	0x000c


	//----- nvinfo : EIATTR_SW_WAR
	.align		4
.L_20:
        /*005c*/ 	.byte	0x04, 0x36
        /*005e*/ 	.short	(.L_22 - .L_21)
.L_21:
        /*0060*/ 	.word	0x00000008
.L_22:


//--------------------- .nv.callgraph             --------------------------
	.section	.nv.callgraph,"",@"SHT_CUDA_CALLGRAPH"
	.align	4
	.sectionentsize	8
	.align		4
        /*0000*/ 	.word	0x00000000
	.align		4
        /*0004*/ 	.word	0xffffffff
	.align		4
        /*0008*/ 	.word	0x00000000
	.align		4
        /*000c*/ 	.word	0xfffffffe
	.align		4
        /*0010*/ 	.word	0x00000000
	.align		4
        /*0014*/ 	.word	0xfffffffd
	.align		4
        /*0018*/ 	.word	0x00000000
	.align		4
        /*001c*/ 	.word	0xfffffffc


//--------------------- .nv.constant4             --------------------------
	.section	.nv.constant4,"a",@progbits
	.align	8
	.align		8
.nv.constant4:
        /*0000*/ 	.dword	_$_str


//--------------------- .text.triton_poi_fused__to_copy_add_arange_clamp_floor_mul_35 --------------------------
	.section	.text.triton_poi_fused__to_copy_add_arange_clamp_floor_mul_35,"ax",@progbits
	.align	128
        .global         triton_poi_fused__to_copy_add_arange_clamp_floor_mul_35
        .type           triton_poi_fused__to_copy_add_arange_clamp_floor_mul_35,@function
        .size           triton_poi_fused__to_copy_add_arange_clamp_floor_mul_35,(.L_x_1 - triton_poi_fused__to_copy_add_arange_clamp_floor_mul_35)
        .other          triton_poi_fused__to_copy_add_arange_clamp_floor_mul_35,@"STO_CUDA_ENTRY STV_DEFAULT"
triton_poi_fused__to_copy_add_arange_clamp_floor_mul_35:
.text.triton_poi_fused__to_copy_add_arange_clamp_floor_mul_35:
[----:B------:R-:W0:Y:S02]  /*0000*/  LDC R1, c[0x0][0x28] ;  /* 0x00000a00ff017b82 */ /* 0x000e240000000800 */
[----:B------:R-:W1:Y:S01]  /*0010*/  S2R R2, SR_TID.X ;  /* 0x0000000000027919 */ /* 0x000e620000002100 */
[----:B------:R-:W2:Y:S01]  /*0020*/  LDC.64 R4, c[0x0][0x210] ;  /* 0x00008400ff047b82 */ /* 0x000ea20000000a00 */
[----:B------:R-:W3:Y:S01]  /*0030*/  S2R R3, SR_CTAID.X ;  /* 0x0000000000037919 */ /* 0x000ee20000002500 */
[C---:B-1----:R-:W-:Y:S02]  /*0040*/  LOP3.LUT R0, R2.reuse, 0x7, RZ, 0xc0, !PT ;  /* 0x0000000702007812 */ /* 0x042fe400078ec0ff */
[----:B------:R-:W-:-:S03]  /*0050*/  LOP3.LUT P0, RZ, R2, 0x18, RZ, 0xc0, !PT ;  /* 0x0000001802ff7812 */ /* 0x000fc6000780c0ff */
[----:B---3--:R-:W-:-:S04]  /*0060*/  IMAD R3, R3, 0x8, R0 ;  /* 0x0000000803037824 */ /* 0x008fc800078e0200 */
[C---:B--2---:R-:W-:Y:S01]  /*0070*/  IMAD.WIDE R4, R3.reuse, 0x8, R4 ;  /* 0x0000000803047825 */ /* 0x044fe200078e0204 */
[----:B------:R-:W-:Y:S02]  /*0080*/  I2FP.F32.S32 R0, R3 ;  /* 0x0000000300007245 */ /* 0x000fe40000201400 */
[----:B------:R-:W-:-:S03]  /*0090*/  ISETP.LT.AND P0, PT, R3, 0x8, !P0 ;  /* 0x000000080300780c */ /* 0x000fc60004701270 */
[----:B------:R-:W-:-:S06]  /*00a0*/  FMUL R0, R0, 0.42857143282890319824 ;  /* 0x3edb6db700007820 */ /* 0x000fcc0000400000 */
[----:B------:R-:W1:Y:S02]  /*00b0*/  F2I.FTZ.FLOOR.NTZ R0, R0 ;  /* 0x0000000000007305 */ /* 0x000e640000217100 */
[----:B-1----:R-:W-:-:S04]  /*00c0*/  VIMNMX R2, R0, -0x1, !PT ;  /* 0xffffffff00027848 */ /* 0x002fc80007fe0100 */
[----:B------:R-:W-:-:S05]  /*00d0*/  VIMNMX R2, R2, 0x2, PT ;  /* 0x0000000202027848 */ /* 0x000fca0003fe0100 */
[----:B------:R-:W-:Y:S01]  /*00e0*/  VIADD R2, R2, 0x1 ;  /* 0x0000000102027836 */ /* 0x000fe20000000000 */
[----:B------:R-:W-:Y:S06]  /*00f0*/  @!P0 EXIT ;  /* 0x000000000000894d */ /* 0x000fec0003800000 */
[----:B------:R-:W-:Y:S01]  /*0100*/  IMAD.MOV.U32 R3, RZ, RZ, RZ ;  /* 0x000000ffff037224 */ /* 0x000fe200078e00ff */
[----:B------:R-:W-:-:S04]  /*0110*/  ULDC.64 UR4, c[0x0][0x208] ;  /* 0x0000820000047ab9 */ /* 0x000fc80000000a00 */
[----:B------:R-:W-:Y:S01]  /*0120*/  STG.E.64 desc[UR4][R4.64], R2 ;  /* 0x0000000204007986 */ /* 0x000fe2000c101b04 */
[----:B------:R-:W-:Y:S05]  /*0130*/  EXIT ;  /* 0x000000000000794d */ /* 0x000fea0003800000 */
.L_x_0:
[----:B------:R-:W-:-:S00]  /*0140*/  BRA `(.L_x_0) ;  /* 0xfffffffc00fc7947 */ /* 0x000fc0000383ffff */
[----:B------:R-:W-:-:S00]  /*0150*/  NOP ;  /* 0x0000000000007918 */ /* 0x000fc00000000000 */
        /* <DEDUP_REMOVED lines=10> */
.L_x_1:


//--------------------- .nv.global.init           --------------------------
	.section	.nv.global.init,"aw",@progbits
.nv.global.init:
	.type		_$_str,@object
	.size		_$_str,(.L_0 - _$_str)
_$_str:
        /*0000*/ 	.byte	0x5f, 0x5f, 0x43, 0x55, 0x44, 0x41, 0x5f, 0x46, 0x54, 0x5a, 0x00
.L_0:


//--------------------- .nv.constant0.triton_poi_fused__to_copy_add_arange_clamp_floor_mul_35 --------------------------
	.section	.nv.constant0.triton_poi_fused__to_copy_add_arange_clamp_floor_mul_35,"a",@progbits
	.sectionflags	@""
	.align	4
.nv.constant0.triton_poi_fused__to_copy_add_arange_clamp_floor_mul_35:
	.zero		540
